//
// Generated by NVIDIA NVVM Compiler
//
// Compiler Build ID: CL-36424714
// Cuda compilation tools, release 13.0, V13.0.88
// Based on NVVM 20.0.0
//

.version 9.0
.target sm_100
.address_size 64

	// .globl	_Z10matmul_gpuPdS_S_i

.visible .entry _Z10matmul_gpuPdS_S_i(
	.param .u64 .ptr .align 1 _Z10matmul_gpuPdS_S_i_param_0,
	.param .u64 .ptr .align 1 _Z10matmul_gpuPdS_S_i_param_1,
	.param .u64 .ptr .align 1 _Z10matmul_gpuPdS_S_i_param_2,
	.param .u32 _Z10matmul_gpuPdS_S_i_param_3
)
{
	.reg .pred 	%p<10>;
	.reg .b32 	%r<41>;
	.reg .b64 	%rd<67>;
	.reg .b64 	%fd<67>;

	ld.param.u64 	%rd14, [_Z10matmul_gpuPdS_S_i_param_0];
	ld.param.u64 	%rd15, [_Z10matmul_gpuPdS_S_i_param_1];
	ld.param.u32 	%r17, [_Z10matmul_gpuPdS_S_i_param_3];
	cvta.to.global.u64 	%rd1, %rd15;
	cvta.to.global.u64 	%rd2, %rd14;
	mov.u32 	%r18, %ntid.y;
	mov.u32 	%r19, %ctaid.y;
	mov.u32 	%r20, %tid.y;
	mad.lo.s32 	%r1, %r18, %r19, %r20;
	mov.u32 	%r21, %ntid.x;
	mov.u32 	%r22, %ctaid.x;
	mov.u32 	%r23, %tid.x;
	mad.lo.s32 	%r2, %r21, %r22, %r23;
	max.s32 	%r24, %r1, %r2;
	setp.ge.s32 	%p1, %r24, %r17;
	@%p1 bra 	$L__BB0_13;
	mul.lo.s32 	%r3, %r17, %r1;
	and.b32  	%r4, %r17, 7;
	setp.lt.u32 	%p2, %r17, 8;
	mov.f64 	%fd66, 0d0000000000000000;
	mov.b32 	%r39, 0;
	@%p2 bra 	$L__BB0_4;
	and.b32  	%r26, %r17, 2147483640;
	neg.s32 	%r37, %r26;
	mul.wide.s32 	%rd16, %r17, 8;
	add.s64 	%rd3, %rd1, %rd16;
	mul.wide.s32 	%rd17, %r17, 16;
	add.s64 	%rd4, %rd1, %rd17;
	mul.wide.s32 	%rd18, %r17, 24;
	add.s64 	%rd5, %rd1, %rd18;
	mul.wide.s32 	%rd19, %r17, 32;
	add.s64 	%rd6, %rd1, %rd19;
	mul.wide.s32 	%rd20, %r17, 40;
	add.s64 	%rd7, %rd1, %rd20;
	mul.wide.s32 	%rd21, %r17, 48;
	add.s64 	%rd8, %rd1, %rd21;
	mul.wide.s32 	%rd22, %r17, 56;
	add.s64 	%rd9, %rd1, %rd22;
	mul.wide.u32 	%rd23, %r3, 8;
	add.s64 	%rd24, %rd23, %rd2;
	add.s64 	%rd66, %rd24, 32;
	mov.f64 	%fd66, 0d0000000000000000;
	mov.u32 	%r36, %r2;
$L__BB0_3:
	.pragma "nounroll";
	and.b32  	%r39, %r17, 2147483640;
	mul.wide.s32 	%rd25, %r36, 8;
	add.s64 	%rd26, %rd3, %rd25;
	add.s64 	%rd27, %rd4, %rd25;
	add.s64 	%rd28, %rd5, %rd25;
	add.s64 	%rd29, %rd6, %rd25;
	add.s64 	%rd30, %rd7, %rd25;
	add.s64 	%rd31, %rd8, %rd25;
	add.s64 	%rd32, %rd9, %rd25;
	add.s64 	%rd33, %rd1, %rd25;
	ld.global.f64 	%fd16, [%rd66+-32];
	ld.global.f64 	%fd17, [%rd33];
	fma.rn.f64 	%fd18, %fd16, %fd17, %fd66;
	ld.global.f64 	%fd19, [%rd66+-24];
	ld.global.f64 	%fd20, [%rd26];
	fma.rn.f64 	%fd21, %fd19, %fd20, %fd18;
	ld.global.f64 	%fd22, [%rd66+-16];
	ld.global.f64 	%fd23, [%rd27];
	fma.rn.f64 	%fd24, %fd22, %fd23, %fd21;
	ld.global.f64 	%fd25, [%rd66+-8];
	ld.global.f64 	%fd26, [%rd28];
	fma.rn.f64 	%fd27, %fd25, %fd26, %fd24;
	ld.global.f64 	%fd28, [%rd66];
	ld.global.f64 	%fd29, [%rd29];
	fma.rn.f64 	%fd30, %fd28, %fd29, %fd27;
	ld.global.f64 	%fd31, [%rd66+8];
	ld.global.f64 	%fd32, [%rd30];
	fma.rn.f64 	%fd33, %fd31, %fd32, %fd30;
	ld.global.f64 	%fd34, [%rd66+16];
	ld.global.f64 	%fd35, [%rd31];
	fma.rn.f64 	%fd36, %fd34, %fd35, %fd33;
	ld.global.f64 	%fd37, [%rd66+24];
	ld.global.f64 	%fd38, [%rd32];
	fma.rn.f64 	%fd66, %fd37, %fd38, %fd36;
	add.s32 	%r37, %r37, 8;
	shl.b32 	%r27, %r17, 3;
	add.s32 	%r36, %r36, %r27;
	add.s64 	%rd66, %rd66, 64;
	setp.ne.s32 	%p3, %r37, 0;
	@%p3 bra 	$L__BB0_3;
$L__BB0_4:
	setp.eq.s32 	%p4, %r4, 0;
	@%p4 bra 	$L__BB0_12;
	and.b32  	%r12, %r17, 3;
	setp.lt.u32 	%p5, %r4, 4;
	@%p5 bra 	$L__BB0_7;
	add.s32 	%r28, %r39, %r3;
	mul.wide.u32 	%rd34, %r28, 8;
	add.s64 	%rd35, %rd2, %rd34;
	ld.global.f64 	%fd40, [%rd35];
	mad.lo.s32 	%r29, %r39, %r17, %r2;
	mul.wide.s32 	%rd36, %r29, 8;
	add.s64 	%rd37, %rd1, %rd36;
	ld.global.f64 	%fd41, [%rd37];
	fma.rn.f64 	%fd42, %fd40, %fd41, %fd66;
	cvt.u64.u32 	%rd38, %r3;
	cvt.u64.u32 	%rd39, %r39;
	add.s64 	%rd40, %rd39, %rd38;
	shl.b64 	%rd41, %rd40, 3;
	add.s64 	%rd42, %rd2, %rd41;
	ld.global.f64 	%fd43, [%rd42+8];
	mul.wide.s32 	%rd43, %r17, 8;
	add.s64 	%rd44, %rd37, %rd43;
	ld.global.f64 	%fd44, [%rd44];
	fma.rn.f64 	%fd45, %fd43, %fd44, %fd42;
	ld.global.f64 	%fd46, [%rd42+16];
	add.s64 	%rd45, %rd44, %rd43;
	ld.global.f64 	%fd47, [%rd45];
	fma.rn.f64 	%fd48, %fd46, %fd47, %fd45;
	ld.global.f64 	%fd49, [%rd42+24];
	add.s64 	%rd46, %rd45, %rd43;
	ld.global.f64 	%fd50, [%rd46];
	fma.rn.f64 	%fd66, %fd49, %fd50, %fd48;
	add.s32 	%r39, %r39, 4;
$L__BB0_7:
	setp.eq.s32 	%p6, %r12, 0;
	@%p6 bra 	$L__BB0_12;
	setp.eq.s32 	%p7, %r12, 1;
	@%p7 bra 	$L__BB0_10;
	add.s32 	%r30, %r39, %r3;
	mul.wide.u32 	%rd47, %r30, 8;
	add.s64 	%rd48, %rd2, %rd47;
	ld.global.f64 	%fd52, [%rd48];
	mad.lo.s32 	%r31, %r39, %r17, %r2;
	mul.wide.s32 	%rd49, %r31, 8;
	add.s64 	%rd50, %rd1, %rd49;
	ld.global.f64 	%fd53, [%rd50];
	fma.rn.f64 	%fd54, %fd52, %fd53, %fd66;
	cvt.u64.u32 	%rd51, %r3;
	cvt.u64.u32 	%rd52, %r39;
	add.s64 	%rd53, %rd52, %rd51;
	shl.b64 	%rd54, %rd53, 3;
	add.s64 	%rd55, %rd2, %rd54;
	ld.global.f64 	%fd55, [%rd55+8];
	mul.wide.s32 	%rd56, %r17, 8;
	add.s64 	%rd57, %rd50, %rd56;
	ld.global.f64 	%fd56, [%rd57];
	fma.rn.f64 	%fd66, %fd55, %fd56, %fd54;
	add.s32 	%r39, %r39, 2;
$L__BB0_10:
	and.b32  	%r32, %r17, 1;
	setp.eq.b32 	%p8, %r32, 1;
	not.pred 	%p9, %p8;
	@%p9 bra 	$L__BB0_12;
	add.s32 	%r33, %r39, %r3;
	mul.wide.u32 	%rd58, %r33, 8;
	add.s64 	%rd59, %rd2, %rd58;
	ld.global.f64 	%fd57, [%rd59];
	mad.lo.s32 	%r34, %r39, %r17, %r2;
	mul.wide.s32 	%rd60, %r34, 8;
	add.s64 	%rd61, %rd1, %rd60;
	ld.global.f64 	%fd58, [%rd61];
	fma.rn.f64 	%fd66, %fd57, %fd58, %fd66;
$L__BB0_12:
	ld.param.u64 	%rd65, [_Z10matmul_gpuPdS_S_i_param_2];
	add.s32 	%r35, %r3, %r2;
	cvta.to.global.u64 	%rd62, %rd65;
	mul.wide.s32 	%rd63, %r35, 8;
	add.s64 	%rd64, %rd62, %rd63;
	st.global.f64 	[%rd64], %fd66;
$L__BB0_13:
	ret;

}


// ===== COMPILED SASS (sm_100) =====

	.target	sm_100

	.elftype	@"ET_EXEC"


//--------------------- .note.nv.tkinfo           --------------------------
	.section	.note.nv.tkinfo,"",@"SHT_NOTE"
	.sectionflags	@"SHF_NOTE_NV_TKINFO"
	.tkinfo
        /*0018*/ 	.word	0x00000002
        /*0030*/ 	.string	""
        /*0030*/ 	.string	"ptxas"
        /*0030*/ 	.string	"Cuda compilation tools, release 13.0, V13.0.88"
        /*0030*/ 	.string	"Build cuda_13.0.r13.0/compiler.36424714_0"
        /*0030*/ 	.string	"-arch sm_100 -m 64 "



//--------------------- .note.nv.cuinfo           --------------------------
	.section	.note.nv.cuinfo,"",@"SHT_NOTE"
	.sectionflags	@"SHF_NOTE_NV_CUINFO"
        /*0018*/ 	.short	0x0002
        /*001a*/ 	.short	0x0064
        /*001c*/ 	.short	0x0082
	.zero		2


//--------------------- .nv.info                  --------------------------
	.section	.nv.info,"",@"SHT_CUDA_INFO"
	.align	4


	//----- nvinfo : EIATTR_REGCOUNT
	.align		4
        /*0000*/ 	.byte	0x04, 0x2f
        /*0002*/ 	.short	(.L_1 - .L_0)
	.align		4
.L_0:
        /*0004*/ 	.word	index@(_Z10matmul_gpuPdS_S_i)
        /*0008*/ 	.word	0x0000001e


	//----- nvinfo : EIATTR_FRAME_SIZE
	.align		4
.L_1:
        /*000c*/ 	.byte	0x04, 0x11
        /*000e*/ 	.short	(.L_3 - .L_2)
	.align		4
.L_2:
        /*0010*/ 	.word	index@(_Z10matmul_gpuPdS_S_i)
        /*0014*/ 	.word	0x00000000


	//----- nvinfo : EIATTR_MIN_STACK_SIZE
	.align		4
.L_3:
        /*0018*/ 	.byte	0x04, 0x12
        /*001a*/ 	.short	(.L_5 - .L_4)
	.align		4
.L_4:
        /*001c*/ 	.word	index@(_Z10matmul_gpuPdS_S_i)
        /*0020*/ 	.word	0x00000000
.L_5:


//--------------------- .nv.compat                --------------------------
	.section	.nv.compat,"",@"SHT_CUDA_COMPAT_INFO"
	.align	4
        /*0000*/ 	.byte	0x02, 0x09, 0x00, 0x00, 0x02, 0x02, 0x01, 0x00, 0x02, 0x05, 0x05, 0x00, 0x03, 0x07, 0x01, 0x01
        /*0010*/ 	.byte	0x02, 0x03, 0x00, 0x00, 0x02, 0x06, 0x01, 0x00, 0x04, 0x0b, 0x08, 0x00, 0x01, 0x00, 0x00, 0x00
        /*0020*/ 	.byte	0x00, 0x00, 0x00, 0x00


//--------------------- .nv.info._Z10matmul_gpuPdS_S_i --------------------------
	.section	.nv.info._Z10matmul_gpuPdS_S_i,"",@"SHT_CUDA_INFO"
	.sectionflags	@""
	.align	4


	//----- nvinfo : EIATTR_CUDA_API_VERSION
	.align		4
        /*0000*/ 	.byte	0x04, 0x37
        /*0002*/ 	.short	(.L_7 - .L_6)
.L_6:
        /*0004*/ 	.word	0x00000082


	//----- nvinfo : EIATTR_KPARAM_INFO
	.align		4
.L_7:
        /*0008*/ 	.byte	0x04, 0x17
        /*000a*/ 	.short	(.L_9 - .L_8)
.L_8:
        /*000c*/ 	.word	0x00000000
        /*0010*/ 	.short	0x0003
        /*0012*/ 	.short	0x0018
        /*0014*/ 	.byte	0x00, 0xf0, 0x11, 0x00


	//----- nvinfo : EIATTR_KPARAM_INFO
	.align		4
.L_9:
        /*0018*/ 	.byte	0x04, 0x17
        /*001a*/ 	.short	(.L_11 - .L_10)
.L_10:
        /*001c*/ 	.word	0x00000000
        /*0020*/ 	.short	0x0002
        /*0022*/ 	.short	0x0010
        /*0024*/ 	.byte	0x00, 0xf5, 0x21, 0x00


	//----- nvinfo : EIATTR_KPARAM_INFO
	.align		4
.L_11:
        /*0028*/ 	.byte	0x04, 0x17
        /*002a*/ 	.short	(.L_13 - .L_12)
.L_12:
        /*002c*/ 	.word	0x00000000
        /*0030*/ 	.short	0x0001
        /*0032*/ 	.short	0x0008
        /*0034*/ 	.byte	0x00, 0xf5, 0x21, 0x00


	//----- nvinfo : EIATTR_KPARAM_INFO
	.align		4
.L_13:
        /*0038*/ 	.byte	0x04, 0x17
        /*003a*/ 	.short	(.L_15 - .L_14)
.L_14:
        /*003c*/ 	.word	0x00000000
        /*0040*/ 	.short	0x0000
        /*0042*/ 	.short	0x0000
        /*0044*/ 	.byte	0x00, 0xf5, 0x21, 0x00


	//----- nvinfo : EIATTR_SPARSE_MMA_MASK
	.align		4
.L_15:
        /*0048*/ 	.byte	0x03, 0x50
        /*004a*/ 	.short	0x0000


	//----- nvinfo : EIATTR_MAXREG_COUNT
	.align		4
        /*004c*/ 	.byte	0x03, 0x1b
        /*004e*/ 	.short	0x00ff


	//----- nvinfo : EIATTR_MERCURY_ISA_VERSION
	.align		4
        /*0050*/ 	.byte	0x03, 0x5f
        /*0052*/ 	.short	0x0101


	//----- nvinfo : EIATTR_VRC_CTA_INIT_COUNT
	.align		4
        /*0054*/ 	.byte	0x02, 0x4a
	.zero		1
	.zero		1


	//----- nvinfo : EIATTR_EXIT_INSTR_OFFSETS
	.align		4
        /*0058*/ 	.byte	0x04, 0x1c
        /*005a*/ 	.short	(.L_17 - .L_16)


	//   ....[0]....
.L_16:
        /*005c*/ 	.word	0x000000c0


	//   ....[1]....
        /*0060*/ 	.word	0x00000ad0


	//----- nvinfo : EIATTR_CBANK_PARAM_SIZE
	.align		4
.L_17:
        /*0064*/ 	.byte	0x03, 0x19
        /*0066*/ 	.short	0x001c


	//----- nvinfo : EIATTR_PARAM_CBANK
	.align		4
        /*0068*/ 	.byte	0x04, 0x0a
        /*006a*/ 	.short	(.L_19 - .L_18)
	.align		4
.L_18:
        /*006c*/ 	.word	index@(.nv.constant0._Z10matmul_gpuPdS_S_i)
        /*0070*/ 	.short	0x0380
        /*0072*/ 	.short	0x001c


	//----- nvinfo : EIATTR_SW_WAR
	.align		4
.L_19:
        /*0074*/ 	.byte	0x04, 0x36
        /*0076*/ 	.short	(.L_21 - .L_20)
.L_20:
        /*0078*/ 	.word	0x00000008
.L_21:


//--------------------- .nv.callgraph             --------------------------
	.section	.nv.callgraph,"",@"SHT_CUDA_CALLGRAPH"
	.align	4
	.sectionentsize	8
	.align		4
        /*0000*/ 	.word	0x00000000
	.align		4
        /*0004*/ 	.word	0xffffffff
	.align		4
        /*0008*/ 	.word	0x00000000
	.align		4
        /*000c*/ 	.word	0xfffffffe
	.align		4
        /*0010*/ 	.word	0x00000000
	.align		4
        /*0014*/ 	.word	0xfffffffd
	.align		4
        /*0018*/ 	.word	0x00000000
	.align		4
        /*001c*/ 	.word	0xfffffffc


//--------------------- .text._Z10matmul_gpuPdS_S_i --------------------------
	.section	.text._Z10matmul_gpuPdS_S_i,"ax",@progbits
	.align	128
        .global         _Z10matmul_gpuPdS_S_i
        .type           _Z10matmul_gpuPdS_S_i,@function
        .size           _Z10matmul_gpuPdS_S_i,(.L_x_5 - _Z10matmul_gpuPdS_S_i)
        .other          _Z10matmul_gpuPdS_S_i,@"STO_CUDA_ENTRY STV_DEFAULT"
_Z10matmul_gpuPdS_S_i:
.text._Z10matmul_gpuPdS_S_i:
[----:B------:R-:W-:Y:S01]  /*0000*/  LDC R1, c[0x0][0x37c] ;  /* 0x0000df00ff017b82 */ /* 0x000fe20000000800 */
[----:B------:R-:W0:Y:S01]  /*0010*/  S2R R21, SR_CTAID.Y ;  /* 0x0000000000157919 */ /* 0x000e220000002600 */
[----:B------:R-:W0:Y:S01]  /*0020*/  LDCU UR4, c[0x0][0x364] ;  /* 0x00006c80ff0477ac */ /* 0x000e220008000800 */
[----:B------:R-:W0:Y:S01]  /*0030*/  S2R R0, SR_TID.Y ;  /* 0x0000000000007919 */ /* 0x000e220000002200 */
[----:B------:R-:W1:Y:S01]  /*0040*/  LDCU UR5, c[0x0][0x360] ;  /* 0x00006c00ff0577ac */ /* 0x000e620008000800 */
[----:B------:R-:W1:Y:S01]  /*0050*/  S2R R2, SR_CTAID.X ;  /* 0x0000000000027919 */ /* 0x000e620000002500 */
[----:B------:R-:W2:Y:S01]  /*0060*/  LDCU UR18, c[0x0][0x398] ;  /* 0x00007300ff1277ac */ /* 0x000ea20008000800 */
[----:B------:R-:W1:Y:S01]  /*0070*/  S2R R3, SR_TID.X ;  /* 0x0000000000037919 */ /* 0x000e620000002100 */
[----:B0-----:R-:W-:Y:S02]  /*0080*/  IMAD R21, R21, UR4, R0 ;  /* 0x0000000415157c24 */ /* 0x001fe4000f8e0200 */
[----:B-1----:R-:W-:-:S05]  /*0090*/  IMAD R0, R2, UR5, R3 ;  /* 0x0000000502007c24 */ /* 0x002fca000f8e0203 */
[----:B------:R-:W-:-:S04]  /*00a0*/  VIMNMX R2, PT, PT, R21, R0, !PT ;  /* 0x0000000015027248 */ /* 0x000fc80007fe0100 */
[----:B--2---:R-:W-:-:S13]  /*00b0*/  ISETP.GE.AND P0, PT, R2, UR18, PT ;  /* 0x0000001202007c0c */ /* 0x004fda000bf06270 */
[----:B------:R-:W-:Y:S05]  /*00c0*/  @P0 EXIT ;  /* 0x000000000000094d */ /* 0x000fea0003800000 */
[----:B------:R-:W-:Y:S02]  /*00d0*/  UISETP.GE.U32.AND UP0, UPT, UR18, 0x8, UPT ;  /* 0x000000081200788c */ /* 0x000fe4000bf06070 */
[----:B------:R-:W-:Y:S01]  /*00e0*/  IMAD R21, R21, UR18, RZ ;  /* 0x0000001215157c24 */ /* 0x000fe2000f8e02ff */
[----:B------:R-:W-:Y:S01]  /*00f0*/  CS2R R12, SRZ ;  /* 0x00000000000c7805 */ /* 0x000fe2000001ff00 */
[----:B------:R-:W0:Y:S01]  /*0100*/  LDCU.64 UR16, c[0x0][0x358] ;  /* 0x00006b00ff1077ac */ /* 0x000e220008000a00 */
[----:B------:R-:W-:-:S04]  /*0110*/  UMOV UR4, URZ ;  /* 0x000000ff00047c82 */ /* 0x000fc80008000000 */
[----:B------:R-:W-:Y:S05]  /*0120*/  BRA.U !UP0, `(.L_x_0) ;  /* 0x0000000508147547 */ /* 0x000fea000b800000 */
[----:B------:R-:W1:Y:S01]  /*0130*/  LDCU.128 UR20, c[0x0][0x380] ;  /* 0x00007000ff1477ac */ /* 0x000e620008000c00 */
[----:B------:R-:W-:Y:S01]  /*0140*/  IMAD.MOV.U32 R20, RZ, RZ, R0 ;  /* 0x000000ffff147224 */ /* 0x000fe200078e0000 */
[----:B------:R-:W-:Y:S01]  /*0150*/  CS2R R12, SRZ ;  /* 0x00000000000c7805 */ /* 0x000fe2000001ff00 */
[----:B------:R-:W-:-:S04]  /*0160*/  ULOP3.LUT UR4, UR18, 0x7ffffff8, URZ, 0xc0, !UPT ;  /* 0x7ffffff812047892 */ /* 0x000fc8000f8ec0ff */
[----:B------:R-:W-:Y:S01]  /*0170*/  UIADD3 UR4, UPT, UPT, -UR4, URZ, URZ ;  /* 0x000000ff04047290 */ /* 0x000fe2000fffe1ff */
[----:B-1----:R-:W-:Y:S01]  /*0180*/  MOV R2, UR20 ;  /* 0x0000001400027c02 */ /* 0x002fe20008000f00 */
[----:B------:R-:W-:Y:S01]  /*0190*/  IMAD.U32 R3, RZ, RZ, UR21 ;  /* 0x00000015ff037e24 */ /* 0x000fe2000f8e00ff */
[----:B------:R-:W-:Y:S02]  /*01a0*/  UIMAD.WIDE UR6, UR18, 0x18, UR22 ;  /* 0x00000018120678a5 */ /* 0x000fe4000f8e0216 */
[----:B------:R-:W-:Y:S01]  /*01b0*/  UIMAD.WIDE UR8, UR18, 0x20, UR22 ;  /* 0x00000020120878a5 */ /* 0x000fe2000f8e0216 */
[----:B------:R-:W-:Y:S01]  /*01c0*/  IMAD.WIDE.U32 R2, R21, 0x8, R2 ;  /* 0x0000000815027825 */ /* 0x000fe200078e0002 */
[----:B------:R-:W-:Y:S02]  /*01d0*/  UIMAD.WIDE UR10, UR18, 0x28, UR22 ;  /* 0x00000028120a78a5 */ /* 0x000fe4000f8e0216 */
[----:B------:R-:W-:Y:S01]  /*01e0*/  UIMAD.WIDE UR12, UR18, 0x30, UR22 ;  /* 0x00000030120c78a5 */ /* 0x000fe2000f8e0216 */
[----:B------:R-:W-:Y:S01]  /*01f0*/  IADD3 R8, P0, PT, R2, 0x20, RZ ;  /* 0x0000002002087810 */ /* 0x000fe20007f1e0ff */
[----:B------:R-:W-:-:S03]  /*0200*/  UIMAD.WIDE UR14, UR18, 0x38, UR22 ;  /* 0x00000038120e78a5 */ /* 0x000fc6000f8e0216 */
[----:B------:R-:W-:-:S09]  /*0210*/  IADD3.X R9, PT, PT, RZ, R3, RZ, P0, !PT ;  /* 0x00000003ff097210 */ /* 0x000fd200007fe4ff */
.L_x_1:
[----:B------:R-:W-:Y:S01]  /*0220*/  HFMA2 R23, -RZ, RZ, 0, 4.76837158203125e-07 ;  /* 0x00000008ff177431 */ /* 0x000fe200000001ff */
[----:B------:R-:W-:Y:S01]  /*0230*/  UIMAD.WIDE UR24, UR18, 0x8, UR22 ;  /* 0x00000008121878a5 */ /* 0x000fe2000f8e0216 */
[----:B------:R-:W-:Y:S01]  /*0240*/  IMAD.MOV.U32 R2, RZ, RZ, R8 ;  /* 0x000000ffff027224 */ /* 0x000fe200078e0008 */
[----:B------:R-:W-:Y:S01]  /*0250*/  MOV R3, R9 ;  /* 0x0000000900037202 */ /* 0x000fe20000000f00 */
[----:B------:R-:W-:-:S03]  /*0260*/  UIMAD.WIDE UR20, UR18, 0x10, UR22 ;  /* 0x00000010121478a5 */ /* 0x000fc6000f8e0216 */
[----:B------:R-:W-:Y:S01]  /*0270*/  MOV R19, UR25 ;  /* 0x0000001900137c02 */ /* 0x000fe20008000f00 */
[----:B------:R-:W-:Y:S01]  /*0280*/  IMAD.U32 R18, RZ, RZ, UR24 ;  /* 0x00000018ff127e24 */ /* 0x000fe2000f8e00ff */
[----:B0-----:R-:W2:Y:S01]  /*0290*/  LDG.E.64 R24, desc[UR16][R2.64+-0x20] ;  /* 0xffffe01002187981 */ /* 0x001ea2000c1e1b00 */
[C---:B------:R-:W-:Y:S01]  /*02a0*/  IMAD.WIDE R22, R20.reuse, R23, UR22 ;  /* 0x0000001614167e25 */ /* 0x040fe2000f8e0217 */
[----:B------:R-:W-:Y:S02]  /*02b0*/  MOV R16, UR20 ;  /* 0x0000001400107c02 */ /* 0x000fe40008000f00 */
[----:B------:R-:W3:Y:S01]  /*02c0*/  LDG.E.64 R10, desc[UR16][R2.64+-0x18] ;  /* 0xffffe810020a7981 */ /* 0x000ee2000c1e1b00 */
[----:B------:R-:W-:-:S03]  /*02d0*/  IMAD.WIDE R18, R20, 0x8, R18 ;  /* 0x0000000814127825 */ /* 0x000fc600078e0212 */
[----:B------:R-:W2:Y:S01]  /*02e0*/  LDG.E.64 R22, desc[UR16][R22.64] ;  /* 0x0000001016167981 */ /* 0x000ea2000c1e1b00 */
[----:B------:R-:W-:-:S03]  /*02f0*/  IMAD.U32 R17, RZ, RZ, UR21 ;  /* 0x00000015ff117e24 */ /* 0x000fc6000f8e00ff */
[----:B------:R-:W3:Y:S01]  /*0300*/  LDG.E.64 R18, desc[UR16][R18.64] ;  /* 0x0000001012127981 */ /* 0x000ee2000c1e1b00 */
[----:B------:R-:W-:-:S04]  /*0310*/  IMAD.WIDE R16, R20, 0x8, R16 ;  /* 0x0000000814107825 */ /* 0x000fc800078e0210 */
[----:B------:R-:W-:Y:S01]  /*0320*/  HFMA2 R9, -RZ, RZ, 0, 4.76837158203125e-07 ;  /* 0x00000008ff097431 */ /* 0x000fe200000001ff */
[----:B------:R-:W4:Y:S04]  /*0330*/  LDG.E.64 R14, desc[UR16][R2.64+-0x10] ;  /* 0xfffff010020e7981 */ /* 0x000f28000c1e1b00 */
[----:B------:R-:W4:Y:S01]  /*0340*/  LDG.E.64 R16, desc[UR16][R16.64] ;  /* 0x0000001010107981 */ /* 0x000f22000c1e1b00 */
[----:B------:R-:W-:-:S03]  /*0350*/  IMAD.WIDE R8, R20, R9, UR6 ;  /* 0x0000000614087e25 */ /* 0x000fc6000f8e0209 */
[----:B------:R-:W5:Y:S04]  /*0360*/  LDG.E.64 R6, desc[UR16][R2.64+-0x8] ;  /* 0xfffff81002067981 */ /* 0x000f68000c1e1b00 */
[----:B------:R-:W5:Y:S01]  /*0370*/  LDG.E.64 R8, desc[UR16][R8.64] ;  /* 0x0000001008087981 */ /* 0x000f62000c1e1b00 */
[----:B------:R-:W-:-:S05]  /*0380*/  MOV R5, 0x8 ;  /* 0x0000000800057802 */ /* 0x000fca0000000f00 */
[----:B------:R-:W-:-:S06]  /*0390*/  IMAD.WIDE R4, R20, R5, UR8 ;  /* 0x0000000814047e25 */ /* 0x000fcc000f8e0205 */
[----:B------:R-:W5:Y:S01]  /*03a0*/  LDG.E.64 R4, desc[UR16][R4.64] ;  /* 0x0000001004047981 */ /* 0x000f62000c1e1b00 */
[----:B--2---:R-:W-:Y:S01]  /*03b0*/  DFMA R24, R24, R22, R12 ;  /* 0x000000161818722b */ /* 0x004fe2000000000c */
[----:B------:R-:W-:Y:S02]  /*03c0*/  IMAD.MOV.U32 R23, RZ, RZ, 0x8 ;  /* 0x00000008ff177424 */ /* 0x000fe400078e00ff */
[----:B------:R-:W2:Y:S02]  /*03d0*/  LDG.E.64 R12, desc[UR16][R2.64] ;  /* 0x00000010020c7981 */ /* 0x000ea4000c1e1b00 */
[----:B------:R-:W-:-:S03]  /*03e0*/  IMAD.WIDE R22, R20, R23, UR10 ;  /* 0x0000000a14167e25 */ /* 0x000fc6000f8e0217 */
[----:B---3--:R-:W-:Y:S01]  /*03f0*/  DFMA R18, R10, R18, R24 ;  /* 0x000000120a12722b */ /* 0x008fe20000000018 */
[----:B------:R-:W-:Y:S01]  /*0400*/  MOV R25, 0x8 ;  /* 0x0000000800197802 */ /* 0x000fe20000000f00 */
[----:B------:R-:W3:Y:S04]  /*0410*/  LDG.E.64 R10, desc[UR16][R2.64+0x8] ;  /* 0x00000810020a7981 */ /* 0x000ee8000c1e1b00 */
[----:B------:R-:W3:Y:S01]  /*0420*/  LDG.E.64 R22, desc[UR16][R22.64] ;  /* 0x0000001016167981 */ /* 0x000ee2000c1e1b00 */
[C---:B------:R-:W-:Y:S01]  /*0430*/  IMAD.WIDE R24, R20.reuse, R25, UR12 ;  /* 0x0000000c14187e25 */ /* 0x040fe2000f8e0219 */
[----:B----4-:R-:W-:Y:S01]  /*0440*/  DFMA R16, R14, R16, R18 ;  /* 0x000000100e10722b */ /* 0x010fe20000000012 */
[----:B------:R-:W-:Y:S01]  /*0450*/  MOV R19, 0x8 ;  /* 0x0000000800137802 */ /* 0x000fe20000000f00 */
[----:B------:R-:W4:Y:S04]  /*0460*/  LDG.E.64 R14, desc[UR16][R2.64+0x10] ;  /* 0x00001010020e7981 */ /* 0x000f28000c1e1b00 */
[----:B------:R-:W4:Y:S01]  /*0470*/  LDG.E.64 R24, desc[UR16][R24.64] ;  /* 0x0000001018187981 */ /* 0x000f22000c1e1b00 */
[----:B------:R-:W-:Y:S01]  /*0480*/  IMAD.WIDE R18, R20, R19, UR14 ;  /* 0x0000000e14127e25 */ /* 0x000fe2000f8e0213 */
[----:B-----5:R-:W-:-:S02]  /*0490*/  DFMA R8, R6, R8, R16 ;  /* 0x000000080608722b */ /* 0x020fc40000000010 */
[----:B------:R-:W5:Y:S04]  /*04a0*/  LDG.E.64 R6, desc[UR16][R2.64+0x18] ;  /* 0x0000181002067981 */ /* 0x000f68000c1e1b00 */
[----:B------:R-:W5:Y:S01]  /*04b0*/  LDG.E.64 R18, desc[UR16][R18.64] ;  /* 0x0000001012127981 */ /* 0x000f62000c1e1b00 */
[----:B------:R-:W-:-:S04]  /*04c0*/  UIADD3 UR4, UPT, UPT, UR4, 0x8, URZ ;  /* 0x0000000804047890 */ /* 0x000fc8000fffe0ff */
[----:B------:R-:W-:Y:S01]  /*04d0*/  UISETP.NE.AND UP0, UPT, UR4, URZ, UPT ;  /* 0x000000ff0400728c */ /* 0x000fe2000bf05270 */
[----:B--2---:R-:W-:-:S08]  /*04e0*/  DFMA R4, R12, R4, R8 ;  /* 0x000000040c04722b */ /* 0x004fd00000000008 */
[----:B---3--:R-:W-:-:S08]  /*04f0*/  DFMA R4, R10, R22, R4 ;  /* 0x000000160a04722b */ /* 0x008fd00000000004 */
[----:B----4-:R-:W-:Y:S01]  /*0500*/  DFMA R4, R14, R24, R4 ;  /* 0x000000180e04722b */ /* 0x010fe20000000004 */
[----:B------:R-:W-:-:S07]  /*0510*/  IADD3 R8, P0, PT, R2, 0x40, RZ ;  /* 0x0000004002087810 */ /* 0x000fce0007f1e0ff */
[----:B-----5:R-:W-:Y:S01]  /*0520*/  DFMA R12, R6, R18, R4 ;  /* 0x00000012060c722b */ /* 0x020fe20000000004 */
[----:B------:R-:W-:Y:S01]  /*0530*/  IMAD.U32 R5, RZ, RZ, UR18 ;  /* 0x00000012ff057e24 */ /* 0x000fe2000f8e00ff */
[----:B------:R-:W-:-:S04]  /*0540*/  IADD3.X R9, PT, PT, RZ, R3, RZ, P0, !PT ;  /* 0x00000003ff097210 */ /* 0x000fc800007fe4ff */
[----:B------:R-:W-:Y:S01]  /*0550*/  LEA R20, R5, R20, 0x3 ;  /* 0x0000001405147211 */ /* 0x000fe200078e18ff */
[----:B------:R-:W-:Y:S06]  /*0560*/  BRA.U UP0, `(.L_x_1) ;  /* 0xfffffffd002c7547 */ /* 0x000fec000b83ffff */
[----:B------:R-:W-:-:S12]  /*0570*/  ULOP3.LUT UR4, UR18, 0x7ffffff8, URZ, 0xc0, !UPT ;  /* 0x7ffffff812047892 */ /* 0x000fd8000f8ec0ff */
.L_x_0:
[----:B------:R-:W-:-:S04]  /*0580*/  ULOP3.LUT UR6, UR18, 0x7, URZ, 0xc0, !UPT ;  /* 0x0000000712067892 */ /* 0x000fc8000f8ec0ff */
[----:B------:R-:W-:-:S09]  /*0590*/  UISETP.NE.AND UP0, UPT, UR6, URZ, UPT ;  /* 0x000000ff0600728c */ /* 0x000fd2000bf05270 */
[----:B------:R-:W-:Y:S05]  /*05a0*/  BRA.U !UP0, `(.L_x_2) ;  /* 0x0000000508387547 */ /* 0x000fea000b800000 */
[----:B------:R-:W-:Y:S02]  /*05b0*/  UISETP.GE.U32.AND UP0, UPT, UR6, 0x4, UPT ;  /* 0x000000040600788c */ /* 0x000fe4000bf06070 */
[----:B------:R-:W-:-:S04]  /*05c0*/  ULOP3.LUT UR5, UR18, 0x3, URZ, 0xc0, !UPT ;  /* 0x0000000312057892 */ /* 0x000fc8000f8ec0ff */
[----:B------:R-:W-:-:S03]  /*05d0*/  UISETP.NE.AND UP1, UPT, UR5, URZ, UPT ;  /* 0x000000ff0500728c */ /* 0x000fc6000bf25270 */
[----:B------:R-:W-:Y:S08]  /*05e0*/  BRA.U !UP0, `(.L_x_3) ;  /* 0x00000001087c7547 */ /* 0x000ff0000b800000 */
[----:B------:R-:W1:Y:S01]  /*05f0*/  LDC.64 R10, c[0x0][0x380] ;  /* 0x0000e000ff0a7b82 */ /* 0x000e620000000a00 */
[----:B------:R-:W2:Y:S01]  /*0600*/  LDCU.64 UR6, c[0x0][0x380] ;  /* 0x00007000ff0677ac */ /* 0x000ea20008000a00 */
[----:B------:R-:W-:Y:S01]  /*0610*/  IMAD.U32 R5, RZ, RZ, UR4 ;  /* 0x00000004ff057e24 */ /* 0x000fe2000f8e00ff */
[C---:B------:R-:W-:Y:S01]  /*0620*/  IADD3 R3, PT, PT, R21.reuse, UR4, RZ ;  /* 0x0000000415037c10 */ /* 0x040fe2000fffe0ff */
[----:B------:R-:W-:Y:S01]  /*0630*/  IMAD.U32 R23, RZ, RZ, UR18 ;  /* 0x00000012ff177e24 */ /* 0x000fe2000f8e00ff */
[----:B------:R-:W-:Y:S01]  /*0640*/  IADD3 R2, P0, PT, R21, UR4, RZ ;  /* 0x0000000415027c10 */ /* 0x000fe2000ff1e0ff */
[----:B------:R-:W-:Y:S02]  /*0650*/  IMAD R5, R5, UR18, R0 ;  /* 0x0000001205057c24 */ /* 0x000fe4000f8e0200 */
[----:B------:R-:W3:Y:S01]  /*0660*/  LDC.64 R18, c[0x0][0x388] ;  /* 0x0000e200ff127b82 */ /* 0x000ee20000000a00 */
[----:B------:R-:W-:Y:S01]  /*0670*/  MOV R25, UR18 ;  /* 0x0000001200197c02 */ /* 0x000fe20008000f00 */
[----:B-1----:R-:W-:Y:S01]  /*0680*/  IMAD.WIDE.U32 R10, R3, 0x8, R10 ;  /* 0x00000008030a7825 */ /* 0x002fe200078e000a */
[----:B------:R-:W-:-:S02]  /*0690*/  IADD3.X R3, PT, PT, RZ, RZ, RZ, P0, !PT ;  /* 0x000000ffff037210 */ /* 0x000fc400007fe4ff */
[----:B--2---:R-:W-:-:S03]  /*06a0*/  LEA R16, P0, R2, UR6, 0x3 ;  /* 0x0000000602107c11 */ /* 0x004fc6000f8018ff */
[----:B0-----:R-:W2:Y:S01]  /*06b0*/  LDG.E.64 R10, desc[UR16][R10.64] ;  /* 0x000000100a0a7981 */ /* 0x001ea2000c1e1b00 */
[----:B---3--:R-:W-:Y:S01]  /*06c0*/  IMAD.WIDE R18, R5, 0x8, R18 ;  /* 0x0000000805127825 */ /* 0x008fe200078e0212 */
[----:B------:R-:W-:-:S04]  /*06d0*/  LEA.HI.X R17, R2, UR7, R3, 0x3, P0 ;  /* 0x0000000702117c11 */ /* 0x000fc800080f1c03 */
[----:B------:R-:W2:Y:S01]  /*06e0*/  LDG.E.64 R14, desc[UR16][R18.64] ;  /* 0x00000010120e7981 */ /* 0x000ea2000c1e1b00 */
[----:B------:R-:W-:-:S03]  /*06f0*/  IMAD.WIDE R22, R23, 0x8, R18 ;  /* 0x0000000817167825 */ /* 0x000fc600078e0212 */
[----:B------:R-:W3:Y:S04]  /*0700*/  LDG.E.64 R6, desc[UR16][R16.64+0x8] ;  /* 0x0000081010067981 */ /* 0x000ee8000c1e1b00 */
[----:B------:R-:W3:Y:S01]  /*0710*/  LDG.E.64 R8, desc[UR16][R22.64] ;  /* 0x0000001016087981 */ /* 0x000ee2000c1e1b00 */
[----:B------:R-:W-:Y:S01]  /*0720*/  IMAD.WIDE R24, R25, 0x8, R22 ;  /* 0x0000000819187825 */ /* 0x000fe200078e0216 */
[----:B------:R-:W-:Y:S02]  /*0730*/  MOV R27, UR18 ;  /* 0x00000012001b7c02 */ /* 0x000fe40008000f00 */
[----:B------:R-:W4:Y:S04]  /*0740*/  LDG.E.64 R2, desc[UR16][R16.64+0x10] ;  /* 0x0000101010027981 */ /* 0x000f28000c1e1b00 */
[----:B------:R-:W4:Y:S01]  /*0750*/  LDG.E.64 R4, desc[UR16][R24.64] ;  /* 0x0000001018047981 */ /* 0x000f22000c1e1b00 */
[----:B------:R-:W-:-:S03]  /*0760*/  IMAD.WIDE R26, R27, 0x8, R24 ;  /* 0x000000081b1a7825 */ /* 0x000fc600078e0218 */
[----:B------:R-:W5:Y:S04]  /*0770*/  LDG.E.64 R18, desc[UR16][R16.64+0x18] ;  /* 0x0000181010127981 */ /* 0x000f68000c1e1b00 */
[----:B------:R-:W5:Y:S01]  /*0780*/  LDG.E.64 R26, desc[UR16][R26.64] ;  /* 0x000000101a1a7981 */ /* 0x000f62000c1e1b00 */
[----:B------:R-:W-:Y:S01]  /*0790*/  UIADD3 UR4, UPT, UPT, UR4, 0x4, URZ ;  /* 0x0000000404047890 */ /* 0x000fe2000fffe0ff */
[----:B--2---:R-:W-:-:S08]  /*07a0*/  DFMA R10, R10, R14, R12 ;  /* 0x0000000e0a0a722b */ /* 0x004fd0000000000c */
[----:B---3--:R-:W-:-:S08]  /*07b0*/  DFMA R6, R6, R8, R10 ;  /* 0x000000080606722b */ /* 0x008fd0000000000a */
[----:B----4-:R-:W-:-:S08]  /*07c0*/  DFMA R2, R2, R4, R6 ;  /* 0x000000040202722b */ /* 0x010fd00000000006 */
[----:B-----5:R-:W-:-:S11]  /*07d0*/  DFMA R12, R18, R26, R2 ;  /* 0x0000001a120c722b */ /* 0x020fd60000000002 */
.L_x_3:
[----:B------:R-:W-:Y:S05]  /*07e0*/  BRA.U !UP1, `(.L_x_2) ;  /* 0x0000000109a87547 */ /* 0x000fea000b800000 */
[----:B------:R-:W-:Y:S01]  /*07f0*/  UISETP.NE.AND UP0, UPT, UR5, 0x1, UPT ;  /* 0x000000010500788c */ /* 0x000fe2000bf05270 */
[----:B------:R-:W-:Y:S01]  /*0800*/  IMAD.U32 R9, RZ, RZ, UR4 ;  /* 0x00000004ff097e24 */ /* 0x000fe2000f8e00ff */
[----:B------:R-:W-:Y:S02]  /*0810*/  ULOP3.LUT UR5, UR18, 0x1, URZ, 0xc0, !UPT ;  /* 0x0000000112057892 */ /* 0x000fe4000f8ec0ff */
[----:B------:R-:W-:Y:S02]  /*0820*/  MOV R11, UR18 ;  /* 0x00000012000b7c02 */ /* 0x000fe40008000f00 */
[----:B------:R-:W-:Y:S01]  /*0830*/  PLOP3.LUT P1, PT, PT, PT, UP0, 0x80, 0x8 ;  /* 0x000000000008781c */ /* 0x000fe20003f2f008 */
[----:B------:R-:W-:-:S04]  /*0840*/  UISETP.NE.U32.AND UP1, UPT, UR5, 0x1, UPT ;  /* 0x000000010500788c */ /* 0x000fc8000bf25070 */
[----:B------:R-:W1:Y:S02]  /*0850*/  @UP0 LDCU.128 UR8, c[0x0][0x380] ;  /* 0x00007000ff0807ac */ /* 0x000e640008000c00 */
[----:B------:R-:W-:Y:S01]  /*0860*/  PLOP3.LUT P0, PT, PT, PT, UP1, 0x80, 0x8 ;  /* 0x000000000008781c */ /* 0x000fe20003f0f018 */
[----:B------:R-:W2:Y:S05]  /*0870*/  @UP0 LDCU.64 UR6, c[0x0][0x380] ;  /* 0x00007000ff0607ac */ /* 0x000eaa0008000a00 */
[C---:B------:R-:W-:Y:S01]  /*0880*/  @P1 IADD3 R7, PT, PT, R21.reuse, UR4, RZ ;  /* 0x0000000415071c10 */ /* 0x040fe2000fffe0ff */
[----:B------:R-:W3:Y:S01]  /*0890*/  @!UP1 LDCU.128 UR12, c[0x0][0x380] ;  /* 0x00007000ff0c97ac */ /* 0x000ee20008000c00 */
[----:B------:R-:W-:Y:S01]  /*08a0*/  @P1 IADD3 R6, P2, PT, R21, UR4, RZ ;  /* 0x0000000415061c10 */ /* 0x000fe2000ff5e0ff */
[----:B------:R-:W-:Y:S01]  /*08b0*/  @P1 IMAD R9, R9, UR18, R0 ;  /* 0x0000001209091c24 */ /* 0x000fe2000f8e0200 */
[----:B------:R-:W-:Y:S01]  /*08c0*/  @UP0 UIADD3 UR4, UPT, UPT, UR4, 0x2, URZ ;  /* 0x0000000204040890 */ /* 0x000fe2000fffe0ff */
[----:B-1----:R-:W-:Y:S01]  /*08d0*/  MOV R2, UR8 ;  /* 0x0000000800027c02 */ /* 0x002fe20008000f00 */
[----:B------:R-:W-:Y:S01]  /*08e0*/  IMAD.U32 R3, RZ, RZ, UR9 ;  /* 0x00000009ff037e24 */ /* 0x000fe2000f8e00ff */
[----:B------:R-:W-:-:S02]  /*08f0*/  MOV R4, UR10 ;  /* 0x0000000a00047c02 */ /* 0x000fc40008000f00 */
[----:B------:R-:W-:Y:S01]  /*0900*/  MOV R5, UR11 ;  /* 0x0000000b00057c02 */ /* 0x000fe20008000f00 */
[----:B------:R-:W-:-:S04]  /*0910*/  @P1 IMAD.WIDE.U32 R2, R7, 0x8, R2 ;  /* 0x0000000807021825 */ /* 0x000fc800078e0002 */
[----:B------:R-:W-:Y:S01]  /*0920*/  @P1 IMAD.WIDE R4, R9, 0x8, R4 ;  /* 0x0000000809041825 */ /* 0x000fe200078e0204 */
[----:B------:R-:W-:Y:S01]  /*0930*/  MOV R19, UR4 ;  /* 0x0000000400137c02 */ /* 0x000fe20008000f00 */
[----:B0-----:R-:W4:Y:S02]  /*0940*/  @P1 LDG.E.64 R2, desc[UR16][R2.64] ;  /* 0x0000001002021981 */ /* 0x001f24000c1e1b00 */
[----:B------:R-:W-:Y:S01]  /*0950*/  @P1 IMAD.X R7, RZ, RZ, RZ, P2 ;  /* 0x000000ffff071224 */ /* 0x000fe200010e06ff */
[----:B--2---:R-:W-:-:S04]  /*0960*/  @P1 LEA R8, P2, R6, UR6, 0x3 ;  /* 0x0000000606081c11 */ /* 0x004fc8000f8418ff */
[----:B------:R-:W-:Y:S01]  /*0970*/  @P1 LEA.HI.X R9, R6, UR7, R7, 0x3, P2 ;  /* 0x0000000706091c11 */ /* 0x000fe200090f1c07 */
[----:B------:R-:W-:Y:S02]  /*0980*/  @P1 IMAD.WIDE R6, R11, 0x8, R4 ;  /* 0x000000080b061825 */ /* 0x000fe400078e0204 */
[----:B------:R-:W4:Y:S01]  /*0990*/  @P1 LDG.E.64 R4, desc[UR16][R4.64] ;  /* 0x0000001004041981 */ /* 0x000f22000c1e1b00 */
[----:B---3--:R-:W-:Y:S01]  /*09a0*/  MOV R14, UR12 ;  /* 0x0000000c000e7c02 */ /* 0x008fe20008000f00 */
[----:B------:R-:W-:Y:S01]  /*09b0*/  IMAD.U32 R15, RZ, RZ, UR13 ;  /* 0x0000000dff0f7e24 */ /* 0x000fe2000f8e00ff */
[----:B------:R-:W-:Y:S01]  /*09c0*/  MOV R10, UR14 ;  /* 0x0000000e000a7c02 */ /* 0x000fe20008000f00 */
[----:B------:R-:W-:Y:S01]  /*09d0*/  IMAD.U32 R11, RZ, RZ, UR15 ;  /* 0x0000000fff0b7e24 */ /* 0x000fe2000f8e00ff */
[----:B------:R-:W-:Y:S01]  /*09e0*/  @!P0 IADD3 R17, PT, PT, R21, UR4, RZ ;  /* 0x0000000415118c10 */ /* 0x000fe2000fffe0ff */
[----:B------:R-:W-:Y:S01]  /*09f0*/  @!P0 IMAD R19, R19, UR18, R0 ;  /* 0x0000001213138c24 */ /* 0x000fe2000f8e0200 */
[----:B------:R-:W2:Y:S04]  /*0a00*/  @P1 LDG.E.64 R6, desc[UR16][R6.64] ;  /* 0x0000001006061981 */ /* 0x000ea8000c1e1b00 */
[----:B------:R-:W2:Y:S01]  /*0a10*/  @P1 LDG.E.64 R8, desc[UR16][R8.64+0x8] ;  /* 0x0000081008081981 */ /* 0x000ea2000c1e1b00 */
[----:B------:R-:W-:-:S04]  /*0a20*/  @!P0 IMAD.WIDE.U32 R14, R17, 0x8, R14 ;  /* 0x00000008110e8825 */ /* 0x000fc800078e000e */
[----:B------:R-:W-:Y:S02]  /*0a30*/  @!P0 IMAD.WIDE R10, R19, 0x8, R10 ;  /* 0x00000008130a8825 */ /* 0x000fe400078e020a */
[----:B------:R-:W3:Y:S04]  /*0a40*/  @!P0 LDG.E.64 R14, desc[UR16][R14.64] ;  /* 0x000000100e0e8981 */ /* 0x000ee8000c1e1b00 */
[----:B------:R-:W3:Y:S01]  /*0a50*/  @!P0 LDG.E.64 R10, desc[UR16][R10.64] ;  /* 0x000000100a0a8981 */ /* 0x000ee2000c1e1b00 */
[----:B----4-:R-:W-:-:S08]  /*0a60*/  @P1 DFMA R2, R2, R4, R12 ;  /* 0x000000040202122b */ /* 0x010fd0000000000c */
[----:B--2---:R-:W-:-:S08]  /*0a70*/  @P1 DFMA R12, R8, R6, R2 ;  /* 0x00000006080c122b */ /* 0x004fd00000000002 */
[----:B---3--:R-:W-:-:S11]  /*0a80*/  @!P0 DFMA R12, R14, R10, R12 ;  /* 0x0000000a0e0c822b */ /* 0x008fd6000000000c */
.L_x_2:
[----:B------:R-:W1:Y:S01]  /*0a90*/  LDC.64 R2, c[0x0][0x390] ;  /* 0x0000e400ff027b82 */ /* 0x000e620000000a00 */
[----:B------:R-:W-:-:S05]  /*0aa0*/  IADD3 R21, PT, PT, R0, R21, RZ ;  /* 0x0000001500157210 */ /* 0x000fca0007ffe0ff */
[----:B-1----:R-:W-:-:S05]  /*0ab0*/  IMAD.WIDE R2, R21, 0x8, R2 ;  /* 0x0000000815027825 */ /* 0x002fca00078e0202 */
[----:B0-----:R-:W-:Y:S01]  /*0ac0*/  STG.E.64 desc[UR16][R2.64], R12 ;  /* 0x0000000c02007986 */ /* 0x001fe2000c101b10 */
[----:B------:R-:W-:Y:S05]  /*0ad0*/  EXIT ;  /* 0x000000000000794d */ /* 0x000fea0003800000 */
.L_x_4:
[----:B------:R-:W-:-:S00]  /*0ae0*/  BRA `(.L_x_4) ;  /* 0xfffffffc00fc7947 */ /* 0x000fc0000383ffff */
[----:B------:R-:W-:-:S00]  /*0af0*/  NOP ;  /* 0x0000000000007918 */ /* 0x000fc00000000000 */
        /* <DEDUP_REMOVED lines=8> */
.L_x_5:


//--------------------- .nv.shared.reserved.0     --------------------------
	.section	.nv.shared.reserved.0,"aw",@nobits
	.weak		__nv_reservedSMEM_offset_0_alias
	.size		__nv_reservedSMEM_offset_0_alias, 0, 64
	.other		__nv_reservedSMEM_offset_0_alias,@"STO_CUDA_RESERVED_SHARED STV_DEFAULT"
__nv_reservedSMEM_offset_0_alias:
	.zero		0
	.zero		64


//--------------------- .nv.constant0._Z10matmul_gpuPdS_S_i --------------------------
	.section	.nv.constant0._Z10matmul_gpuPdS_S_i,"a",@progbits
	.sectionflags	@""
	.align	4
.nv.constant0._Z10matmul_gpuPdS_S_i:
	.zero		924


//--------------------- SYMBOLS --------------------------

	.type		.nv.reservedSmem.offset0,@object
	.size		.nv.reservedSmem.offset0,0x4
